//
// Generated by NVIDIA NVVM Compiler
//
// Compiler Build ID: CL-36424714
// Cuda compilation tools, release 13.0, V13.0.88
// Based on NVVM 20.0.0
//

.version 9.0
.target sm_100
.address_size 64

	// .globl	_Z6MatAddPfS_S_i

.visible .entry _Z6MatAddPfS_S_i(
	.param .u64 .ptr .align 1 _Z6MatAddPfS_S_i_param_0,
	.param .u64 .ptr .align 1 _Z6MatAddPfS_S_i_param_1,
	.param .u64 .ptr .align 1 _Z6MatAddPfS_S_i_param_2,
	.param .u32 _Z6MatAddPfS_S_i_param_3
)
{
	.reg .pred 	%p<3>;
	.reg .b32 	%r<7>;
	.reg .b32 	%f<7>;
	.reg .b64 	%rd<15>;

	ld.param.u64 	%rd4, [_Z6MatAddPfS_S_i_param_0];
	ld.param.u64 	%rd5, [_Z6MatAddPfS_S_i_param_1];
	ld.param.u64 	%rd6, [_Z6MatAddPfS_S_i_param_2];
	ld.param.u32 	%r3, [_Z6MatAddPfS_S_i_param_3];
	cvta.to.global.u64 	%rd1, %rd6;
	cvta.to.global.u64 	%rd2, %rd5;
	cvta.to.global.u64 	%rd3, %rd4;
	mov.u32 	%r4, %ntid.x;
	mov.u32 	%r5, %ctaid.x;
	mov.u32 	%r1, %tid.x;
	mad.lo.s32 	%r2, %r4, %r5, %r1;
	setp.ge.s32 	%p1, %r2, %r3;
	@%p1 bra 	$L__BB0_4;
	and.b32  	%r6, %r1, 1;
	setp.eq.b32 	%p2, %r6, 1;
	@%p2 bra 	$L__BB0_3;
	mul.wide.s32 	%rd11, %r2, 4;
	add.s64 	%rd12, %rd3, %rd11;
	ld.global.f32 	%f4, [%rd12];
	add.s64 	%rd13, %rd2, %rd11;
	ld.global.f32 	%f5, [%rd13];
	add.f32 	%f6, %f4, %f5;
	add.s64 	%rd14, %rd1, %rd11;
	st.global.f32 	[%rd14], %f6;
	bra.uni 	$L__BB0_4;
$L__BB0_3:
	mul.wide.s32 	%rd7, %r2, 4;
	add.s64 	%rd8, %rd3, %rd7;
	ld.global.f32 	%f1, [%rd8];
	add.s64 	%rd9, %rd2, %rd7;
	ld.global.f32 	%f2, [%rd9];
	sub.f32 	%f3, %f1, %f2;
	add.s64 	%rd10, %rd1, %rd7;
	st.global.f32 	[%rd10], %f3;
$L__BB0_4:
	ret;

}


// ===== COMPILED SASS (sm_100) =====

	.target	sm_100

	.elftype	@"ET_EXEC"


//--------------------- .note.nv.tkinfo           --------------------------
	.section	.note.nv.tkinfo,"",@"SHT_NOTE"
	.sectionflags	@"SHF_NOTE_NV_TKINFO"
	.tkinfo
        /*0018*/ 	.word	0x00000002
        /*0030*/ 	.string	""
        /*0030*/ 	.string	"ptxas"
        /*0030*/ 	.string	"Cuda compilation tools, release 13.0, V13.0.88"
        /*0030*/ 	.string	"Build cuda_13.0.r13.0/compiler.36424714_0"
        /*0030*/ 	.string	"-arch sm_100 -m 64 "



//--------------------- .note.nv.cuinfo           --------------------------
	.section	.note.nv.cuinfo,"",@"SHT_NOTE"
	.sectionflags	@"SHF_NOTE_NV_CUINFO"
        /*0018*/ 	.short	0x0002
        /*001a*/ 	.short	0x0064
        /*001c*/ 	.short	0x0082
	.zero		2


//--------------------- .nv.info                  --------------------------
	.section	.nv.info,"",@"SHT_CUDA_INFO"
	.align	4


	//----- nvinfo : EIATTR_REGCOUNT
	.align		4
        /*0000*/ 	.byte	0x04, 0x2f
        /*0002*/ 	.short	(.L_1 - .L_0)
	.align		4
.L_0:
        /*0004*/ 	.word	index@(_Z6MatAddPfS_S_i)
        /*0008*/ 	.word	0x0000000c


	//----- nvinfo : EIATTR_FRAME_SIZE
	.align		4
.L_1:
        /*000c*/ 	.byte	0x04, 0x11
        /*000e*/ 	.short	(.L_3 - .L_2)
	.align		4
.L_2:
        /*0010*/ 	.word	index@(_Z6MatAddPfS_S_i)
        /*0014*/ 	.word	0x00000000


	//----- nvinfo : EIATTR_MIN_STACK_SIZE
	.align		4
.L_3:
        /*0018*/ 	.byte	0x04, 0x12
        /*001a*/ 	.short	(.L_5 - .L_4)
	.align		4
.L_4:
        /*001c*/ 	.word	index@(_Z6MatAddPfS_S_i)
        /*0020*/ 	.word	0x00000000
.L_5:


//--------------------- .nv.compat                --------------------------
	.section	.nv.compat,"",@"SHT_CUDA_COMPAT_INFO"
	.align	4
        /*0000*/ 	.byte	0x02, 0x09, 0x00, 0x00, 0x02, 0x02, 0x01, 0x00, 0x02, 0x05, 0x05, 0x00, 0x03, 0x07, 0x01, 0x01
        /*0010*/ 	.byte	0x02, 0x03, 0x00, 0x00, 0x02, 0x06, 0x01, 0x00, 0x04, 0x0b, 0x08, 0x00, 0x09, 0x00, 0x00, 0x00
        /*0020*/ 	.byte	0x00, 0x00, 0x00, 0x00


//--------------------- .nv.info._Z6MatAddPfS_S_i --------------------------
	.section	.nv.info._Z6MatAddPfS_S_i,"",@"SHT_CUDA_INFO"
	.sectionflags	@""
	.align	4


	//----- nvinfo : EIATTR_CUDA_API_VERSION
	.align		4
        /*0000*/ 	.byte	0x04, 0x37
        /*0002*/ 	.short	(.L_7 - .L_6)
.L_6:
        /*0004*/ 	.word	0x00000082


	//----- nvinfo : EIATTR_KPARAM_INFO
	.align		4
.L_7:
        /*0008*/ 	.byte	0x04, 0x17
        /*000a*/ 	.short	(.L_9 - .L_8)
.L_8:
        /*000c*/ 	.word	0x00000000
        /*0010*/ 	.short	0x0003
        /*0012*/ 	.short	0x0018
        /*0014*/ 	.byte	0x00, 0xf0, 0x11, 0x00


	//----- nvinfo : EIATTR_KPARAM_INFO
	.align		4
.L_9:
        /*0018*/ 	.byte	0x04, 0x17
        /*001a*/ 	.short	(.L_11 - .L_10)
.L_10:
        /*001c*/ 	.word	0x00000000
        /*0020*/ 	.short	0x0002
        /*0022*/ 	.short	0x0010
        /*0024*/ 	.byte	0x00, 0xf5, 0x21, 0x00


	//----- nvinfo : EIATTR_KPARAM_INFO
	.align		4
.L_11:
        /*0028*/ 	.byte	0x04, 0x17
        /*002a*/ 	.short	(.L_13 - .L_12)
.L_12:
        /*002c*/ 	.word	0x00000000
        /*0030*/ 	.short	0x0001
        /*0032*/ 	.short	0x0008
        /*0034*/ 	.byte	0x00, 0xf5, 0x21, 0x00


	//----- nvinfo : EIATTR_KPARAM_INFO
	.align		4
.L_13:
        /*0038*/ 	.byte	0x04, 0x17
        /*003a*/ 	.short	(.L_15 - .L_14)
.L_14:
        /*003c*/ 	.word	0x00000000
        /*0040*/ 	.short	0x0000
        /*0042*/ 	.short	0x0000
        /*0044*/ 	.byte	0x00, 0xf5, 0x21, 0x00


	//----- nvinfo : EIATTR_SPARSE_MMA_MASK
	.align		4
.L_15:
        /*0048*/ 	.byte	0x03, 0x50
        /*004a*/ 	.short	0x0000


	//----- nvinfo : EIATTR_MAXREG_COUNT
	.align		4
        /*004c*/ 	.byte	0x03, 0x1b
        /*004e*/ 	.short	0x00ff


	//----- nvinfo : EIATTR_MERCURY_ISA_VERSION
	.align		4
        /*0050*/ 	.byte	0x03, 0x5f
        /*0052*/ 	.short	0x0101


	//----- nvinfo : EIATTR_VRC_CTA_INIT_COUNT
	.align		4
        /*0054*/ 	.byte	0x02, 0x4a
	.zero		1
	.zero		1


	//----- nvinfo : EIATTR_EXIT_INSTR_OFFSETS
	.align		4
        /*0058*/ 	.byte	0x04, 0x1c
        /*005a*/ 	.short	(.L_17 - .L_16)


	//   ....[0]....
.L_16:
        /*005c*/ 	.word	0x00000070


	//   ....[1]....
        /*0060*/ 	.word	0x00000160


	//   ....[2]....
        /*0064*/ 	.word	0x00000210


	//----- nvinfo : EIATTR_CRS_STACK_SIZE
	.align		4
.L_17:
        /*0068*/ 	.byte	0x04, 0x1e
        /*006a*/ 	.short	(.L_19 - .L_18)
.L_18:
        /*006c*/ 	.word	0x00000000


	//----- nvinfo : EIATTR_CBANK_PARAM_SIZE
	.align		4
.L_19:
        /*0070*/ 	.byte	0x03, 0x19
        /*0072*/ 	.short	0x001c


	//----- nvinfo : EIATTR_PARAM_CBANK
	.align		4
        /*0074*/ 	.byte	0x04, 0x0a
        /*0076*/ 	.short	(.L_21 - .L_20)
	.align		4
.L_20:
        /*0078*/ 	.word	index@(.nv.constant0._Z6MatAddPfS_S_i)
        /*007c*/ 	.short	0x0380
        /*007e*/ 	.short	0x001c


	//----- nvinfo : EIATTR_SW_WAR
	.align		4
.L_21:
        /*0080*/ 	.byte	0x04, 0x36
        /*0082*/ 	.short	(.L_23 - .L_22)
.L_22:
        /*0084*/ 	.word	0x00000008
.L_23:


//--------------------- .nv.callgraph             --------------------------
	.section	.nv.callgraph,"",@"SHT_CUDA_CALLGRAPH"
	.align	4
	.sectionentsize	8
	.align		4
        /*0000*/ 	.word	0x00000000
	.align		4
        /*0004*/ 	.word	0xffffffff
	.align		4
        /*0008*/ 	.word	0x00000000
	.align		4
        /*000c*/ 	.word	0xfffffffe
	.align		4
        /*0010*/ 	.word	0x00000000
	.align		4
        /*0014*/ 	.word	0xfffffffd
	.align		4
        /*0018*/ 	.word	0x00000000
	.align		4
        /*001c*/ 	.word	0xfffffffc


//--------------------- .text._Z6MatAddPfS_S_i    --------------------------
	.section	.text._Z6MatAddPfS_S_i,"ax",@progbits
	.align	128
        .global         _Z6MatAddPfS_S_i
        .type           _Z6MatAddPfS_S_i,@function
        .size           _Z6MatAddPfS_S_i,(.L_x_2 - _Z6MatAddPfS_S_i)
        .other          _Z6MatAddPfS_S_i,@"STO_CUDA_ENTRY STV_DEFAULT"
_Z6MatAddPfS_S_i:
.text._Z6MatAddPfS_S_i:
[----:B------:R-:W-:Y:S01]  /*0000*/  LDC R1, c[0x0][0x37c] ;  /* 0x0000df00ff017b82 */ /* 0x000fe20000000800 */
[----:B------:R-:W0:Y:S01]  /*0010*/  S2R R9, SR_CTAID.X ;  /* 0x0000000000097919 */ /* 0x000e220000002500 */
[----:B------:R-:W0:Y:S01]  /*0020*/  LDCU UR4, c[0x0][0x360] ;  /* 0x00006c00ff0477ac */ /* 0x000e220008000800 */
[----:B------:R-:W0:Y:S01]  /*0030*/  S2R R0, SR_TID.X ;  /* 0x0000000000007919 */ /* 0x000e220000002100 */
[----:B------:R-:W1:Y:S01]  /*0040*/  LDCU UR5, c[0x0][0x398] ;  /* 0x00007300ff0577ac */ /* 0x000e620008000800 */
[----:B0-----:R-:W-:-:S05]  /*0050*/  IMAD R9, R9, UR4, R0 ;  /* 0x0000000409097c24 */ /* 0x001fca000f8e0200 */
[----:B-1----:R-:W-:-:S13]  /*0060*/  ISETP.GE.AND P0, PT, R9, UR5, PT ;  /* 0x0000000509007c0c */ /* 0x002fda000bf06270 */
[----:B------:R-:W-:Y:S05]  /*0070*/  @P0 EXIT ;  /* 0x000000000000094d */ /* 0x000fea0003800000 */
[----:B------:R-:W-:Y:S01]  /*0080*/  LOP3.LUT R0, R0, 0x1, RZ, 0xc0, !PT ;  /* 0x0000000100007812 */ /* 0x000fe200078ec0ff */
[----:B------:R-:W0:Y:S03]  /*0090*/  LDCU.64 UR4, c[0x0][0x358] ;  /* 0x00006b00ff0477ac */ /* 0x000e260008000a00 */
[----:B------:R-:W-:-:S13]  /*00a0*/  ISETP.NE.U32.AND P0, PT, R0, 0x1, PT ;  /* 0x000000010000780c */ /* 0x000fda0003f05070 */
[----:B------:R-:W-:Y:S05]  /*00b0*/  @!P0 BRA `(.L_x_0) ;  /* 0x00000000002c8947 */ /* 0x000fea0003800000 */
[----:B------:R-:W1:Y:S08]  /*00c0*/  LDC.64 R2, c[0x0][0x380] ;  /* 0x0000e000ff027b82 */ /* 0x000e700000000a00 */
[----:B------:R-:W2:Y:S08]  /*00d0*/  LDC.64 R4, c[0x0][0x388] ;  /* 0x0000e200ff047b82 */ /* 0x000eb00000000a00 */
[----:B------:R-:W3:Y:S01]  /*00e0*/  LDC.64 R6, c[0x0][0x390] ;  /* 0x0000e400ff067b82 */ /* 0x000ee20000000a00 */
[----:B-1----:R-:W-:-:S06]  /*00f0*/  IMAD.WIDE R2, R9, 0x4, R2 ;  /* 0x0000000409027825 */ /* 0x002fcc00078e0202 */
[----:B0-----:R-:W4:Y:S01]  /*0100*/  LDG.E R2, desc[UR4][R2.64] ;  /* 0x0000000402027981 */ /* 0x001f22000c1e1900 */
[----:B--2---:R-:W-:-:S06]  /*0110*/  IMAD.WIDE R4, R9, 0x4, R4 ;  /* 0x0000000409047825 */ /* 0x004fcc00078e0204 */
[----:B------:R-:W4:Y:S01]  /*0120*/  LDG.E R5, desc[UR4][R4.64] ;  /* 0x0000000404057981 */ /* 0x000f22000c1e1900 */
[----:B---3--:R-:W-:-:S04]  /*0130*/  IMAD.WIDE R6, R9, 0x4, R6 ;  /* 0x0000000409067825 */ /* 0x008fc800078e0206 */
[----:B----4-:R-:W-:-:S05]  /*0140*/  FADD R9, R2, R5 ;  /* 0x0000000502097221 */ /* 0x010fca0000000000 */
[----:B------:R-:W-:Y:S01]  /*0150*/  STG.E desc[UR4][R6.64], R9 ;  /* 0x0000000906007986 */ /* 0x000fe2000c101904 */
[----:B------:R-:W-:Y:S05]  /*0160*/  EXIT ;  /* 0x000000000000794d */ /* 0x000fea0003800000 */
.L_x_0:
        /* <DEDUP_REMOVED lines=8> */
[----:B----4-:R-:W-:-:S05]  /*01f0*/  FADD R9, R2, -R5 ;  /* 0x8000000502097221 */ /* 0x010fca0000000000 */
[----:B------:R-:W-:Y:S01]  /*0200*/  STG.E desc[UR4][R6.64], R9 ;  /* 0x0000000906007986 */ /* 0x000fe2000c101904 */
[----:B------:R-:W-:Y:S05]  /*0210*/  EXIT ;  /* 0x000000000000794d */ /* 0x000fea0003800000 */
.L_x_1:
[----:B------:R-:W-:-:S00]  /*0220*/  BRA `(.L_x_1) ;  /* 0xfffffffc00fc7947 */ /* 0x000fc0000383ffff */
[----:B------:R-:W-:-:S00]  /*0230*/  NOP ;  /* 0x0000000000007918 */ /* 0x000fc00000000000 */
        /* <DEDUP_REMOVED lines=12> */
.L_x_2:


//--------------------- .nv.shared.reserved.0     --------------------------
	.section	.nv.shared.reserved.0,"aw",@nobits
	.weak		__nv_reservedSMEM_offset_0_alias
	.size		__nv_reservedSMEM_offset_0_alias, 0, 64
	.other		__nv_reservedSMEM_offset_0_alias,@"STO_CUDA_RESERVED_SHARED STV_DEFAULT"
__nv_reservedSMEM_offset_0_alias:
	.zero		0
	.zero		64


//--------------------- .nv.constant0._Z6MatAddPfS_S_i --------------------------
	.section	.nv.constant0._Z6MatAddPfS_S_i,"a",@progbits
	.sectionflags	@""
	.align	4
.nv.constant0._Z6MatAddPfS_S_i:
	.zero		924


//--------------------- SYMBOLS --------------------------

	.type		.nv.reservedSmem.offset0,@object
	.size		.nv.reservedSmem.offset0,0x4
